//
// Generated by NVIDIA NVVM Compiler
//
// Compiler Build ID: CL-36424714
// Cuda compilation tools, release 13.0, V13.0.88
// Based on NVVM 20.0.0
//

.version 9.0
.target sm_100
.address_size 64

	// .globl	_Z19applyLinearFunctionPfS_ffi

.visible .entry _Z19applyLinearFunctionPfS_ffi(
	.param .u64 .ptr .align 1 _Z19applyLinearFunctionPfS_ffi_param_0,
	.param .u64 .ptr .align 1 _Z19applyLinearFunctionPfS_ffi_param_1,
	.param .f32 _Z19applyLinearFunctionPfS_ffi_param_2,
	.param .f32 _Z19applyLinearFunctionPfS_ffi_param_3,
	.param .u32 _Z19applyLinearFunctionPfS_ffi_param_4
)
{
	.reg .pred 	%p<2>;
	.reg .b32 	%r<6>;
	.reg .b32 	%f<5>;
	.reg .b64 	%rd<8>;

	ld.param.u64 	%rd1, [_Z19applyLinearFunctionPfS_ffi_param_0];
	ld.param.u64 	%rd2, [_Z19applyLinearFunctionPfS_ffi_param_1];
	ld.param.f32 	%f1, [_Z19applyLinearFunctionPfS_ffi_param_2];
	ld.param.f32 	%f2, [_Z19applyLinearFunctionPfS_ffi_param_3];
	ld.param.u32 	%r2, [_Z19applyLinearFunctionPfS_ffi_param_4];
	mov.u32 	%r3, %tid.x;
	mov.u32 	%r4, %ctaid.x;
	mov.u32 	%r5, %ntid.x;
	mad.lo.s32 	%r1, %r4, %r5, %r3;
	setp.ge.s32 	%p1, %r1, %r2;
	@%p1 bra 	$L__BB0_2;
	cvta.to.global.u64 	%rd3, %rd1;
	cvta.to.global.u64 	%rd4, %rd2;
	mul.wide.s32 	%rd5, %r1, 4;
	add.s64 	%rd6, %rd3, %rd5;
	ld.global.f32 	%f3, [%rd6];
	fma.rn.f32 	%f4, %f1, %f3, %f2;
	add.s64 	%rd7, %rd4, %rd5;
	st.global.f32 	[%rd7], %f4;
$L__BB0_2:
	ret;

}


// ===== COMPILED SASS (sm_100) =====

	.target	sm_100

	.elftype	@"ET_EXEC"


//--------------------- .note.nv.tkinfo           --------------------------
	.section	.note.nv.tkinfo,"",@"SHT_NOTE"
	.sectionflags	@"SHF_NOTE_NV_TKINFO"
	.tkinfo
        /*0018*/ 	.word	0x00000002
        /*0030*/ 	.string	""
        /*0030*/ 	.string	"ptxas"
        /*0030*/ 	.string	"Cuda compilation tools, release 13.0, V13.0.88"
        /*0030*/ 	.string	"Build cuda_13.0.r13.0/compiler.36424714_0"
        /*0030*/ 	.string	"-arch sm_100 -m 64 "



//--------------------- .note.nv.cuinfo           --------------------------
	.section	.note.nv.cuinfo,"",@"SHT_NOTE"
	.sectionflags	@"SHF_NOTE_NV_CUINFO"
        /*0018*/ 	.short	0x0002
        /*001a*/ 	.short	0x0064
        /*001c*/ 	.short	0x0082
	.zero		2


//--------------------- .nv.info                  --------------------------
	.section	.nv.info,"",@"SHT_CUDA_INFO"
	.align	4


	//----- nvinfo : EIATTR_REGCOUNT
	.align		4
        /*0000*/ 	.byte	0x04, 0x2f
        /*0002*/ 	.short	(.L_1 - .L_0)
	.align		4
.L_0:
        /*0004*/ 	.word	index@(_Z19applyLinearFunctionPfS_ffi)
        /*0008*/ 	.word	0x0000000c


	//----- nvinfo : EIATTR_FRAME_SIZE
	.align		4
.L_1:
        /*000c*/ 	.byte	0x04, 0x11
        /*000e*/ 	.short	(.L_3 - .L_2)
	.align		4
.L_2:
        /*0010*/ 	.word	index@(_Z19applyLinearFunctionPfS_ffi)
        /*0014*/ 	.word	0x00000000


	//----- nvinfo : EIATTR_MIN_STACK_SIZE
	.align		4
.L_3:
        /*0018*/ 	.byte	0x04, 0x12
        /*001a*/ 	.short	(.L_5 - .L_4)
	.align		4
.L_4:
        /*001c*/ 	.word	index@(_Z19applyLinearFunctionPfS_ffi)
        /*0020*/ 	.word	0x00000000
.L_5:


//--------------------- .nv.compat                --------------------------
	.section	.nv.compat,"",@"SHT_CUDA_COMPAT_INFO"
	.align	4
        /*0000*/ 	.byte	0x02, 0x09, 0x00, 0x00, 0x02, 0x02, 0x01, 0x00, 0x02, 0x05, 0x05, 0x00, 0x03, 0x07, 0x01, 0x01
        /*0010*/ 	.byte	0x02, 0x03, 0x00, 0x00, 0x02, 0x06, 0x01, 0x00, 0x04, 0x0b, 0x08, 0x00, 0x09, 0x00, 0x00, 0x00
        /*0020*/ 	.byte	0x00, 0x00, 0x00, 0x00


//--------------------- .nv.info._Z19applyLinearFunctionPfS_ffi --------------------------
	.section	.nv.info._Z19applyLinearFunctionPfS_ffi,"",@"SHT_CUDA_INFO"
	.sectionflags	@""
	.align	4


	//----- nvinfo : EIATTR_CUDA_API_VERSION
	.align		4
        /*0000*/ 	.byte	0x04, 0x37
        /*0002*/ 	.short	(.L_7 - .L_6)
.L_6:
        /*0004*/ 	.word	0x00000082


	//----- nvinfo : EIATTR_KPARAM_INFO
	.align		4
.L_7:
        /*0008*/ 	.byte	0x04, 0x17
        /*000a*/ 	.short	(.L_9 - .L_8)
.L_8:
        /*000c*/ 	.word	0x00000000
        /*0010*/ 	.short	0x0004
        /*0012*/ 	.short	0x0018
        /*0014*/ 	.byte	0x00, 0xf0, 0x11, 0x00


	//----- nvinfo : EIATTR_KPARAM_INFO
	.align		4
.L_9:
        /*0018*/ 	.byte	0x04, 0x17
        /*001a*/ 	.short	(.L_11 - .L_10)
.L_10:
        /*001c*/ 	.word	0x00000000
        /*0020*/ 	.short	0x0003
        /*0022*/ 	.short	0x0014
        /*0024*/ 	.byte	0x00, 0xf0, 0x11, 0x00


	//----- nvinfo : EIATTR_KPARAM_INFO
	.align		4
.L_11:
        /*0028*/ 	.byte	0x04, 0x17
        /*002a*/ 	.short	(.L_13 - .L_12)
.L_12:
        /*002c*/ 	.word	0x00000000
        /*0030*/ 	.short	0x0002
        /*0032*/ 	.short	0x0010
        /*0034*/ 	.byte	0x00, 0xf0, 0x11, 0x00


	//----- nvinfo : EIATTR_KPARAM_INFO
	.align		4
.L_13:
        /*0038*/ 	.byte	0x04, 0x17
        /*003a*/ 	.short	(.L_15 - .L_14)
.L_14:
        /*003c*/ 	.word	0x00000000
        /*0040*/ 	.short	0x0001
        /*0042*/ 	.short	0x0008
        /*0044*/ 	.byte	0x00, 0xf5, 0x21, 0x00


	//----- nvinfo : EIATTR_KPARAM_INFO
	.align		4
.L_15:
        /*0048*/ 	.byte	0x04, 0x17
        /*004a*/ 	.short	(.L_17 - .L_16)
.L_16:
        /*004c*/ 	.word	0x00000000
        /*0050*/ 	.short	0x0000
        /*0052*/ 	.short	0x0000
        /*0054*/ 	.byte	0x00, 0xf5, 0x21, 0x00


	//----- nvinfo : EIATTR_SPARSE_MMA_MASK
	.align		4
.L_17:
        /*0058*/ 	.byte	0x03, 0x50
        /*005a*/ 	.short	0x0000


	//----- nvinfo : EIATTR_MAXREG_COUNT
	.align		4
        /*005c*/ 	.byte	0x03, 0x1b
        /*005e*/ 	.short	0x00ff


	//----- nvinfo : EIATTR_MERCURY_ISA_VERSION
	.align		4
        /*0060*/ 	.byte	0x03, 0x5f
        /*0062*/ 	.short	0x0101


	//----- nvinfo : EIATTR_VRC_CTA_INIT_COUNT
	.align		4
        /*0064*/ 	.byte	0x02, 0x4a
	.zero		1
	.zero		1


	//----- nvinfo : EIATTR_EXIT_INSTR_OFFSETS
	.align		4
        /*0068*/ 	.byte	0x04, 0x1c
        /*006a*/ 	.short	(.L_19 - .L_18)


	//   ....[0]....
.L_18:
        /*006c*/ 	.word	0x00000070


	//   ....[1]....
        /*0070*/ 	.word	0x00000110


	//----- nvinfo : EIATTR_CBANK_PARAM_SIZE
	.align		4
.L_19:
        /*0074*/ 	.byte	0x03, 0x19
        /*0076*/ 	.short	0x001c


	//----- nvinfo : EIATTR_PARAM_CBANK
	.align		4
        /*0078*/ 	.byte	0x04, 0x0a
        /*007a*/ 	.short	(.L_21 - .L_20)
	.align		4
.L_20:
        /*007c*/ 	.word	index@(.nv.constant0._Z19applyLinearFunctionPfS_ffi)
        /*0080*/ 	.short	0x0380
        /*0082*/ 	.short	0x001c


	//----- nvinfo : EIATTR_SW_WAR
	.align		4
.L_21:
        /*0084*/ 	.byte	0x04, 0x36
        /*0086*/ 	.short	(.L_23 - .L_22)
.L_22:
        /*0088*/ 	.word	0x00000008
.L_23:


//--------------------- .nv.callgraph             --------------------------
	.section	.nv.callgraph,"",@"SHT_CUDA_CALLGRAPH"
	.align	4
	.sectionentsize	8
	.align		4
        /*0000*/ 	.word	0x00000000
	.align		4
        /*0004*/ 	.word	0xffffffff
	.align		4
        /*0008*/ 	.word	0x00000000
	.align		4
        /*000c*/ 	.word	0xfffffffe
	.align		4
        /*0010*/ 	.word	0x00000000
	.align		4
        /*0014*/ 	.word	0xfffffffd
	.align		4
        /*0018*/ 	.word	0x00000000
	.align		4
        /*001c*/ 	.word	0xfffffffc


//--------------------- .text._Z19applyLinearFunctionPfS_ffi --------------------------
	.section	.text._Z19applyLinearFunctionPfS_ffi,"ax",@progbits
	.align	128
        .global         _Z19applyLinearFunctionPfS_ffi
        .type           _Z19applyLinearFunctionPfS_ffi,@function
        .size           _Z19applyLinearFunctionPfS_ffi,(.L_x_1 - _Z19applyLinearFunctionPfS_ffi)
        .other          _Z19applyLinearFunctionPfS_ffi,@"STO_CUDA_ENTRY STV_DEFAULT"
_Z19applyLinearFunctionPfS_ffi:
.text._Z19applyLinearFunctionPfS_ffi:
[----:B------:R-:W-:Y:S01]  /*0000*/  LDC R1, c[0x0][0x37c] ;  /* 0x0000df00ff017b82 */ /* 0x000fe20000000800 */
[----:B------:R-:W0:Y:S07]  /*0010*/  S2R R7, SR_TID.X ;  /* 0x0000000000077919 */ /* 0x000e2e0000002100 */
[----:B------:R-:W0:Y:S01]  /*0020*/  S2UR UR4, SR_CTAID.X ;  /* 0x00000000000479c3 */ /* 0x000e220000002500 */
[----:B------:R-:W1:Y:S07]  /*0030*/  LDCU UR5, c[0x0][0x398] ;  /* 0x00007300ff0577ac */ /* 0x000e6e0008000800 */
[----:B------:R-:W0:Y:S02]  /*0040*/  LDC R0, c[0x0][0x360] ;  /* 0x0000d800ff007b82 */ /* 0x000e240000000800 */
[----:B0-----:R-:W-:-:S05]  /*0050*/  IMAD R7, R0, UR4, R7 ;  /* 0x0000000400077c24 */ /* 0x001fca000f8e0207 */
[----:B-1----:R-:W-:-:S13]  /*0060*/  ISETP.GE.AND P0, PT, R7, UR5, PT ;  /* 0x0000000507007c0c */ /* 0x002fda000bf06270 */
[----:B------:R-:W-:Y:S05]  /*0070*/  @P0 EXIT ;  /* 0x000000000000094d */ /* 0x000fea0003800000 */
[----:B------:R-:W0:Y:S01]  /*0080*/  LDC.64 R2, c[0x0][0x380] ;  /* 0x0000e000ff027b82 */ /* 0x000e220000000a00 */
[----:B------:R-:W1:Y:S07]  /*0090*/  LDCU.64 UR4, c[0x0][0x358] ;  /* 0x00006b00ff0477ac */ /* 0x000e6e0008000a00 */
[----:B------:R-:W2:Y:S08]  /*00a0*/  LDC.64 R4, c[0x0][0x388] ;  /* 0x0000e200ff047b82 */ /* 0x000eb00000000a00 */
[----:B------:R-:W3:Y:S01]  /*00b0*/  LDC.64 R8, c[0x0][0x390] ;  /* 0x0000e400ff087b82 */ /* 0x000ee20000000a00 */
[----:B0-----:R-:W-:-:S06]  /*00c0*/  IMAD.WIDE R2, R7, 0x4, R2 ;  /* 0x0000000407027825 */ /* 0x001fcc00078e0202 */
[----:B-1----:R-:W3:Y:S01]  /*00d0*/  LDG.E R2, desc[UR4][R2.64] ;  /* 0x0000000402027981 */ /* 0x002ee2000c1e1900 */
[----:B--2---:R-:W-:-:S04]  /*00e0*/  IMAD.WIDE R4, R7, 0x4, R4 ;  /* 0x0000000407047825 */ /* 0x004fc800078e0204 */
[----:B---3--:R-:W-:-:S05]  /*00f0*/  FFMA R7, R2, R8, R9 ;  /* 0x0000000802077223 */ /* 0x008fca0000000009 */
[----:B------:R-:W-:Y:S01]  /*0100*/  STG.E desc[UR4][R4.64], R7 ;  /* 0x0000000704007986 */ /* 0x000fe2000c101904 */
[----:B------:R-:W-:Y:S05]  /*0110*/  EXIT ;  /* 0x000000000000794d */ /* 0x000fea0003800000 */
.L_x_0:
[----:B------:R-:W-:-:S00]  /*0120*/  BRA `(.L_x_0) ;  /* 0xfffffffc00fc7947 */ /* 0x000fc0000383ffff */
[----:B------:R-:W-:-:S00]  /*0130*/  NOP ;  /* 0x0000000000007918 */ /* 0x000fc00000000000 */
        /* <DEDUP_REMOVED lines=12> */
.L_x_1:


//--------------------- .nv.shared.reserved.0     --------------------------
	.section	.nv.shared.reserved.0,"aw",@nobits
	.weak		__nv_reservedSMEM_offset_0_alias
	.size		__nv_reservedSMEM_offset_0_alias, 0, 64
	.other		__nv_reservedSMEM_offset_0_alias,@"STO_CUDA_RESERVED_SHARED STV_DEFAULT"
__nv_reservedSMEM_offset_0_alias:
	.zero		0
	.zero		64


//--------------------- .nv.constant0._Z19applyLinearFunctionPfS_ffi --------------------------
	.section	.nv.constant0._Z19applyLinearFunctionPfS_ffi,"a",@progbits
	.sectionflags	@""
	.align	4
.nv.constant0._Z19applyLinearFunctionPfS_ffi:
	.zero		924


//--------------------- SYMBOLS --------------------------

	.type		.nv.reservedSmem.offset0,@object
	.size		.nv.reservedSmem.offset0,0x4
